	.headerflags	@"EF_CUDA_TEXMODE_UNIFIED EF_CUDA_64BIT_ADDRESS EF_CUDA_SM89 EF_CUDA_VIRTUAL_SM(EF_CUDA_SM89)"
	.elftype	@"ET_EXEC"


//--------------------- .nv.info                  --------------------------
	.section	.nv.info,"",@"SHT_CUDA_INFO"
	.align	4


	//----- nvinfo : EIATTR_REGCOUNT
	.align		4
        /*0000*/ 	.byte	0x04, 0x2f
        /*0002*/ 	.short	(.L_2 - .L_1)
	.align		4
.L_1:
        /*0004*/ 	.word	index@(triton__0d1d2d3d4de5de)
        /*0008*/ 	.word	0x00000020


	//----- nvinfo : EIATTR_MAX_STACK_SIZE
	.align		4
.L_2:
        /*000c*/ 	.byte	0x04, 0x23
        /*000e*/ 	.short	(.L_4 - .L_3)
	.align		4
.L_3:
        /*0010*/ 	.word	index@(triton__0d1d2d3d4de5de)
        /*0014*/ 	.word	0x00000000


	//----- nvinfo : EIATTR_MIN_STACK_SIZE
	.align		4
.L_4:
        /*0018*/ 	.byte	0x04, 0x12
        /*001a*/ 	.short	(.L_6 - .L_5)
	.align		4
.L_5:
        /*001c*/ 	.word	index@(triton__0d1d2d3d4de5de)
        /*0020*/ 	.word	0x00000000


	//----- nvinfo : EIATTR_FRAME_SIZE
	.align		4
.L_6:
        /*0024*/ 	.byte	0x04, 0x11
        /*0026*/ 	.short	(.L_8 - .L_7)
	.align		4
.L_7:
        /*0028*/ 	.word	index@(triton__0d1d2d3d4de5de)
        /*002c*/ 	.word	0x00000000
.L_8:


//--------------------- .nv.info.triton__0d1d2d3d4de5de --------------------------
	.section	.nv.info.triton__0d1d2d3d4de5de,"",@"SHT_CUDA_INFO"
	.align	4


	//----- nvinfo : EIATTR_CUDA_API_VERSION
	.align		4
        /*0000*/ 	.byte	0x04, 0x37
        /*0002*/ 	.short	(.L_10 - .L_9)
.L_9:
        /*0004*/ 	.word	0x0000007b


	//----- nvinfo : EIATTR_PARAM_CBANK
	.align		4
.L_10:
        /*0008*/ 	.byte	0x04, 0x0a
        /*000a*/ 	.short	(.L_12 - .L_11)
	.align		4
.L_11:
        /*000c*/ 	.word	index@(.nv.constant0.triton__0d1d2d3d4de5de)
        /*0010*/ 	.short	0x0160
        /*0012*/ 	.short	0x0028


	//----- nvinfo : EIATTR_CBANK_PARAM_SIZE
	.align		4
.L_12:
        /*0014*/ 	.byte	0x03, 0x19
        /*0016*/ 	.short	0x0028


	//----- nvinfo : EIATTR_KPARAM_INFO
	.align		4
        /*0018*/ 	.byte	0x04, 0x17
        /*001a*/ 	.short	(.L_14 - .L_13)
.L_13:
        /*001c*/ 	.word	0x00000000
        /*0020*/ 	.short	0x0005
        /*0022*/ 	.short	0x0024
        /*0024*/ 	.byte	0x00, 0xf0, 0x11, 0x00


	//----- nvinfo : EIATTR_KPARAM_INFO
	.align		4
.L_14:
        /*0028*/ 	.byte	0x04, 0x17
        /*002a*/ 	.short	(.L_16 - .L_15)
.L_15:
        /*002c*/ 	.word	0x00000000
        /*0030*/ 	.short	0x0004
        /*0032*/ 	.short	0x0020
        /*0034*/ 	.byte	0x00, 0xf0, 0x11, 0x00


	//----- nvinfo : EIATTR_KPARAM_INFO
	.align		4
.L_16:
        /*0038*/ 	.byte	0x04, 0x17
        /*003a*/ 	.short	(.L_18 - .L_17)
.L_17:
        /*003c*/ 	.word	0x00000000
        /*0040*/ 	.short	0x0003
        /*0042*/ 	.short	0x0018
        /*0044*/ 	.byte	0x00, 0xf0, 0x21, 0x00


	//----- nvinfo : EIATTR_KPARAM_INFO
	.align		4
.L_18:
        /*0048*/ 	.byte	0x04, 0x17
        /*004a*/ 	.short	(.L_20 - .L_19)
.L_19:
        /*004c*/ 	.word	0x00000000
        /*0050*/ 	.short	0x0002
        /*0052*/ 	.short	0x0010
        /*0054*/ 	.byte	0x00, 0xf0, 0x21, 0x00


	//----- nvinfo : EIATTR_KPARAM_INFO
	.align		4
.L_20:
        /*0058*/ 	.byte	0x04, 0x17
        /*005a*/ 	.short	(.L_22 - .L_21)
.L_21:
        /*005c*/ 	.word	0x00000000
        /*0060*/ 	.short	0x0001
        /*0062*/ 	.short	0x0008
        /*0064*/ 	.byte	0x00, 0xf0, 0x21, 0x00


	//----- nvinfo : EIATTR_KPARAM_INFO
	.align		4
.L_22:
        /*0068*/ 	.byte	0x04, 0x17
        /*006a*/ 	.short	(.L_24 - .L_23)
.L_23:
        /*006c*/ 	.word	0x00000000
        /*0070*/ 	.short	0x0000
        /*0072*/ 	.short	0x0000
        /*0074*/ 	.byte	0x00, 0xf0, 0x21, 0x00


	//----- nvinfo : EIATTR_MAXREG_COUNT
	.align		4
.L_24:
        /*0078*/ 	.byte	0x03, 0x1b
        /*007a*/ 	.short	0x00ff


	//----- nvinfo : EIATTR_COOP_GROUP_MASK_REGIDS
	.align		4
        /*007c*/ 	.byte	0x04, 0x29
        /*007e*/ 	.short	(.L_26 - .L_25)


	//   ....[0]....
.L_25:
        /*0080*/ 	.word	0xffffffff


	//   ....[1]....
        /*0084*/ 	.word	0xffffffff


	//   ....[2]....
        /*0088*/ 	.word	0xffffffff


	//   ....[3]....
        /*008c*/ 	.word	0xffffffff


	//   ....[4]....
        /*0090*/ 	.word	0xffffffff


	//   ....[5]....
        /*0094*/ 	.word	0xffffffff


	//   ....[6]....
        /*0098*/ 	.word	0xffffffff


	//   ....[7]....
        /*009c*/ 	.word	0xffffffff


	//----- nvinfo : EIATTR_COOP_GROUP_INSTR_OFFSETS
	.align		4
.L_26:
        /*00a0*/ 	.byte	0x04, 0x28
        /*00a2*/ 	.short	(.L_28 - .L_27)


	//   ....[0]....
.L_27:
        /*00a4*/ 	.word	0x00000420


	//   ....[1]....
        /*00a8*/ 	.word	0x00000440


	//   ....[2]....
        /*00ac*/ 	.word	0x00000460


	//   ....[3]....
        /*00b0*/ 	.word	0x00000480


	//   ....[4]....
        /*00b4*/ 	.word	0x000004b0


	//   ....[5]....
        /*00b8*/ 	.word	0x00000520


	//   ....[6]....
        /*00bc*/ 	.word	0x00000540


	//   ....[7]....
        /*00c0*/ 	.word	0x00000570


	//----- nvinfo : EIATTR_EXIT_INSTR_OFFSETS
	.align		4
.L_28:
        /*00c4*/ 	.byte	0x04, 0x1c
        /*00c6*/ 	.short	(.L_30 - .L_29)


	//   ....[0]....
.L_29:
        /*00c8*/ 	.word	0x00000b50


	//----- nvinfo : EIATTR_MAX_THREADS
	.align		4
.L_30:
        /*00cc*/ 	.byte	0x04, 0x05
        /*00ce*/ 	.short	(.L_32 - .L_31)
.L_31:
        /*00d0*/ 	.word	0x00000100
        /*00d4*/ 	.word	0x00000001
        /*00d8*/ 	.word	0x00000001
.L_32:


//--------------------- .nv.rel.action            --------------------------
	.section	.nv.rel.action,"",@"SHT_CUDA_RELOCINFO"
	.align	8
	.sectionentsize	8
        /*0000*/ 	.byte	0x73, 0x00, 0x00, 0x00, 0x00, 0x00, 0x00, 0x00, 0x00, 0x00, 0x00, 0x11, 0x25, 0x00, 0x05, 0x36


//--------------------- .nv.constant0.triton__0d1d2d3d4de5de --------------------------
	.section	.nv.constant0.triton__0d1d2d3d4de5de,"a",@progbits
	.align	4
.nv.constant0.triton__0d1d2d3d4de5de:
	.zero		392


//--------------------- .text.triton__0d1d2d3d4de5de --------------------------
	.section	.text.triton__0d1d2d3d4de5de,"ax",@progbits
	.sectionflags	@"SHF_BARRIERS=1"
	.sectioninfo	@"SHI_REGISTERS=32"
	.align	128
        .global         triton__0d1d2d3d4de5de
        .type           triton__0d1d2d3d4de5de,@function
        .size           triton__0d1d2d3d4de5de,(.L_x_2 - triton__0d1d2d3d4de5de)
        .other          triton__0d1d2d3d4de5de,@"STO_CUDA_ENTRY STV_DEFAULT"
triton__0d1d2d3d4de5de:
.text.triton__0d1d2d3d4de5de:
[----:B------:R-:W-:-:S02]  /*0000*/  MOV R1, c[0x0][0x28] ;  /* 0x00000a0000017a02 */ /* 0x000fc40000000f00 */
[----:B------:R-:W0:Y:S01]  /*0010*/  S2R R2, SR_TID.X ;  /* 0x0000000000027919 */ /* 0x000e220000002100 */
[----:B------:R-:W-:Y:S01]  /*0020*/  MOV R21, 0x4 ;  /* 0x0000000400157802 */ /* 0x000fe20000000f00 */
[----:B------:R-:W-:Y:S01]  /*0030*/  CS2R R6, SRZ ;  /* 0x0000000000067805 */ /* 0x000fe2000001ff00 */
[----:B------:R-:W-:Y:S01]  /*0040*/  ULDC.64 UR6, c[0x0][0x118] ;  /* 0x0000460000067ab9 */ /* 0x000fe20000000a00 */
[----:B------:R-:W1:Y:S01]  /*0050*/  S2R R0, SR_CTAID.X ;  /* 0x0000000000007919 */ /* 0x000e620000002500 */
[----:B0-----:R-:W-:-:S04]  /*0060*/  LOP3.LUT R23, R2, 0xff, RZ, 0xc0, !PT ;  /* 0x000000ff02177812 */ /* 0x001fc800078ec0ff */
[----:B------:R-:W-:-:S04]  /*0070*/  SHF.L.U32 R20, R23, 0x3, RZ ;  /* 0x0000000317147819 */ /* 0x000fc800000006ff */
[C---:B------:R-:W-:Y:S02]  /*0080*/  IADD3 R3, R20.reuse, 0x4, RZ ;  /* 0x0000000414037810 */ /* 0x040fe40007ffe0ff */
[----:B------:R-:W-:-:S03]  /*0090*/  IADD3 R4, R20, 0x800, RZ ;  /* 0x0000080014047810 */ /* 0x000fc60007ffe0ff */
[----:B-1----:R-:W-:Y:S01]  /*00a0*/  IMAD R18, R0, 0x900, R3 ;  /* 0x0000090000127824 */ /* 0x002fe200078e0203 */
[----:B------:R-:W-:Y:S02]  /*00b0*/  ISETP.GE.U32.AND P0, PT, R4, 0x900, PT ;  /* 0x000009000400780c */ /* 0x000fe40003f06070 */
[----:B------:R-:W-:Y:S02]  /*00c0*/  CS2R R4, SRZ ;  /* 0x0000000000047805 */ /* 0x000fe4000001ff00 */
[----:B------:R-:W-:-:S05]  /*00d0*/  IADD3 R16, R18, 0x7fc, RZ ;  /* 0x000007fc12107810 */ /* 0x000fca0007ffe0ff */
[----:B------:R-:W-:Y:S01]  /*00e0*/  IMAD.WIDE R16, R16, R21, c[0x0][0x160] ;  /* 0x0000580010107625 */ /* 0x000fe200078e0215 */
[----:B------:R-:W-:-:S04]  /*00f0*/  IADD3 R24, R18, 0x800, RZ ;  /* 0x0000080012187810 */ /* 0x000fc80007ffe0ff */
[----:B------:R0:W2:Y:S01]  /*0100*/  @!P0 LDG.E.EL.128 R4, [R16.64] ;  /* 0x0000000610048981 */ /* 0x0000a2000c2e1d00 */
[----:B------:R-:W-:Y:S01]  /*0110*/  IADD3 R12, R18, -0x4, RZ ;  /* 0xfffffffc120c7810 */ /* 0x000fe20007ffe0ff */
[----:B------:R-:W-:Y:S01]  /*0120*/  CS2R R8, SRZ ;  /* 0x0000000000087805 */ /* 0x000fe2000001ff00 */
[----:B------:R-:W-:Y:S01]  /*0130*/  CS2R R10, SRZ ;  /* 0x00000000000a7805 */ /* 0x000fe2000001ff00 */
[----:B------:R-:W-:-:S04]  /*0140*/  IMAD.WIDE R24, R24, R21, c[0x0][0x160] ;  /* 0x0000580018187625 */ /* 0x000fc800078e0215 */
[-C--:B------:R-:W-:Y:S01]  /*0150*/  IMAD.WIDE R12, R12, R21.reuse, c[0x0][0x160] ;  /* 0x000058000c0c7625 */ /* 0x080fe200078e0215 */
[----:B------:R-:W3:Y:S05]  /*0160*/  @!P0 LDG.E.EL.128 R8, [R24.64] ;  /* 0x0000000618088981 */ /* 0x000eea000c2e1d00 */
[----:B------:R-:W4:Y:S01]  /*0170*/  LDG.E.EL.128 R12, [R12.64] ;  /* 0x000000060c0c7981 */ /* 0x000f22000c2e1d00 */
[----:B0-----:R-:W-:-:S06]  /*0180*/  IMAD.WIDE R16, R18, R21, c[0x0][0x160] ;  /* 0x0000580012107625 */ /* 0x001fcc00078e0215 */
[----:B------:R-:W5:Y:S01]  /*0190*/  LDG.E.EL.128 R16, [R16.64] ;  /* 0x0000000610107981 */ /* 0x000f62000c2e1d00 */
[----:B------:R-:W-:Y:S02]  /*01a0*/  ISETP.GE.AND P1, PT, R2, 0x8, PT ;  /* 0x000000080200780c */ /* 0x000fe40003f26270 */
[----:B--2---:R-:W-:Y:S02]  /*01b0*/  SEL R26, R5, RZ, !P0 ;  /* 0x000000ff051a7207 */ /* 0x004fe40004000000 */
[----:B------:R-:W-:Y:S02]  /*01c0*/  SEL R5, R4, RZ, !P0 ;  /* 0x000000ff04057207 */ /* 0x000fe40004000000 */
[----:B------:R-:W-:Y:S01]  /*01d0*/  SEL R6, R6, RZ, !P0 ;  /* 0x000000ff06067207 */ /* 0x000fe20004000000 */
[----:B------:R-:W-:Y:S02]  /*01e0*/  FMUL R4, R26, R26 ;  /* 0x0000001a1a047220 */ /* 0x000fe40000400000 */
[----:B------:R-:W-:Y:S01]  /*01f0*/  FMUL R5, R5, R5 ;  /* 0x0000000505057220 */ /* 0x000fe20000400000 */
[----:B------:R-:W-:Y:S01]  /*0200*/  SEL R26, R7, RZ, !P0 ;  /* 0x000000ff071a7207 */ /* 0x000fe20004000000 */
[----:B------:R-:W-:Y:S01]  /*0210*/  FMUL R7, R6, R6 ;  /* 0x0000000606077220 */ /* 0x000fe20000400000 */
[----:B------:R-:W-:-:S02]  /*0220*/  FSEL R4, R4, -RZ, !P0 ;  /* 0x800000ff04047208 */ /* 0x000fc40004000000 */
[----:B------:R-:W-:Y:S01]  /*0230*/  FSEL R5, R5, -RZ, !P0 ;  /* 0x800000ff05057208 */ /* 0x000fe20004000000 */
[----:B------:R-:W-:Y:S01]  /*0240*/  FMUL R6, R26, R26 ;  /* 0x0000001a1a067220 */ /* 0x000fe20000400000 */
[----:B---3--:R-:W-:Y:S01]  /*0250*/  SEL R8, R8, RZ, !P0 ;  /* 0x000000ff08087207 */ /* 0x008fe20004000000 */
[----:B----4-:R-:W-:Y:S01]  /*0260*/  FFMA R4, R13, R13, R4 ;  /* 0x0000000d0d047223 */ /* 0x010fe20000000004 */
[----:B------:R-:W-:Y:S01]  /*0270*/  FSEL R7, R7, -RZ, !P0 ;  /* 0x800000ff07077208 */ /* 0x000fe20004000000 */
[----:B------:R-:W-:Y:S01]  /*0280*/  FFMA R5, R12, R12, R5 ;  /* 0x0000000c0c057223 */ /* 0x000fe20000000005 */
[----:B------:R-:W-:Y:S01]  /*0290*/  SEL R9, R9, RZ, !P0 ;  /* 0x000000ff09097207 */ /* 0x000fe20004000000 */
[----:B------:R-:W-:Y:S01]  /*02a0*/  FMUL R8, R8, R8 ;  /* 0x0000000808087220 */ /* 0x000fe20000400000 */
[----:B------:R-:W-:Y:S01]  /*02b0*/  FSEL R6, R6, -RZ, !P0 ;  /* 0x800000ff06067208 */ /* 0x000fe20004000000 */
[----:B------:R-:W-:Y:S01]  /*02c0*/  FFMA R7, R14, R14, R7 ;  /* 0x0000000e0e077223 */ /* 0x000fe20000000007 */
[----:B------:R-:W-:Y:S01]  /*02d0*/  FADD R4, R4, R5 ;  /* 0x0000000504047221 */ /* 0x000fe20000000000 */
        /* <DEDUP_REMOVED lines=8> */
[----:B------:R-:W-:Y:S01]  /*0360*/  FADD R6, R6, R7 ;  /* 0x0000000706067221 */ /* 0x000fe20000000000 */
[----:B-----5:R-:W-:Y:S01]  /*0370*/  FFMA R5, R16, R16, R5 ;  /* 0x0000001010057223 */ /* 0x020fe20000000005 */
[----:B------:R-:W-:Y:S01]  /*0380*/  FMUL R11, R11, R11 ;  /* 0x0000000b0b0b7220 */ /* 0x000fe20000400000 */
[----:B------:R-:W-:Y:S01]  /*0390*/  FSEL R7, R10, -RZ, !P0 ;  /* 0x800000ff0a077208 */ /* 0x000fe20004000000 */
[----:B------:R-:W-:Y:S01]  /*03a0*/  FFMA R4, R17, R17, R4 ;  /* 0x0000001111047223 */ /* 0x000fe20000000004 */
[----:B------:R-:W-:-:S02]  /*03b0*/  FADD R5, R5, R6 ;  /* 0x0000000605057221 */ /* 0x000fc40000000000 */
[----:B------:R-:W-:Y:S01]  /*03c0*/  FSEL R6, R11, -RZ, !P0 ;  /* 0x800000ff0b067208 */ /* 0x000fe20004000000 */
[----:B------:R-:W-:Y:S01]  /*03d0*/  FFMA R7, R18, R18, R7 ;  /* 0x0000001212077223 */ /* 0x000fe20000000007 */
[----:B------:R-:W-:-:S03]  /*03e0*/  FADD R4, R4, R5 ;  /* 0x0000000504047221 */ /* 0x000fc60000000000 */
[----:B------:R-:W-:Y:S01]  /*03f0*/  FFMA R6, R19, R19, R6 ;  /* 0x0000001313067223 */ /* 0x000fe20000000006 */
[----:B------:R-:W-:-:S04]  /*0400*/  FADD R7, R7, R4 ;  /* 0x0000000407077221 */ /* 0x000fc80000000000 */
[----:B------:R-:W-:-:S05]  /*0410*/  FADD R6, R6, R7 ;  /* 0x0000000706067221 */ /* 0x000fca0000000000 */
[----:B------:R-:W0:Y:S02]  /*0420*/  SHFL.BFLY PT, R5, R6, 0x10, 0x1f ;  /* 0x0e001f0006057f89 */ /* 0x000e2400000e0000 */
[----:B0-----:R-:W-:-:S05]  /*0430*/  FADD R5, R6, R5 ;  /* 0x0000000506057221 */ /* 0x001fca0000000000 */
[----:B------:R-:W0:Y:S02]  /*0440*/  SHFL.BFLY PT, R4, R5, 0x8, 0x1f ;  /* 0x0d001f0005047f89 */ /* 0x000e2400000e0000 */
[----:B0-----:R-:W-:-:S05]  /*0450*/  FADD R4, R5, R4 ;  /* 0x0000000405047221 */ /* 0x001fca0000000000 */
[----:B------:R-:W0:Y:S02]  /*0460*/  SHFL.BFLY PT, R7, R4, 0x4, 0x1f ;  /* 0x0c801f0004077f89 */ /* 0x000e2400000e0000 */
[----:B0-----:R-:W-:-:S05]  /*0470*/  FADD R7, R4, R7 ;  /* 0x0000000704077221 */ /* 0x001fca0000000000 */
[----:B------:R-:W0:Y:S01]  /*0480*/  SHFL.BFLY PT, R8, R7, 0x2, 0x1f ;  /* 0x0c401f0007087f89 */ /* 0x000e2200000e0000 */
[----:B------:R-:W-:Y:S01]  /*0490*/  LOP3.LUT P0, RZ, R2, 0x1f, RZ, 0xc0, !PT ;  /* 0x0000001f02ff7812 */ /* 0x000fe2000780c0ff */
[----:B0-----:R-:W-:-:S05]  /*04a0*/  FADD R8, R7, R8 ;  /* 0x0000000807087221 */ /* 0x001fca0000000000 */
[----:B------:R-:W0:Y:S01]  /*04b0*/  SHFL.BFLY PT, R9, R8, 0x1, 0x1f ;  /* 0x0c201f0008097f89 */ /* 0x000e2200000e0000 */
[----:B------:R-:W-:-:S04]  /*04c0*/  SHF.R.U32.HI R10, RZ, 0x3, R2 ;  /* 0x00000003ff0a7819 */ /* 0x000fc80000011602 */
[----:B------:R-:W-:Y:S01]  /*04d0*/  LOP3.LUT R10, R10, 0x1c, RZ, 0xc0, !PT ;  /* 0x0000001c0a0a7812 */ /* 0x000fe200078ec0ff */
[----:B0-----:R-:W-:-:S05]  /*04e0*/  FADD R9, R8, R9 ;  /* 0x0000000908097221 */ /* 0x001fca0000000000 */
[----:B------:R-:W-:Y:S04]  /*04f0*/  @!P0 STS [R10], R9 ;  /* 0x000000090a008388 */ /* 0x000fe80000000800 */
[----:B------:R-:W-:Y:S06]  /*0500*/  BAR.SYNC 0x0 ;  /* 0x0000000000007b1d */ /* 0x000fec0000000000 */
[----:B------:R-:W0:Y:S04]  /*0510*/  @!P1 LDS R22, [R2.X4] ;  /* 0x0000000002169984 */ /* 0x000e280000004800 */
[----:B0-----:R-:W0:Y:S02]  /*0520*/  SHFL.BFLY PT, R5, R22, 0x4, 0x1f ;  /* 0x0c801f0016057f89 */ /* 0x001e2400000e0000 */
[----:B0-----:R-:W-:-:S05]  /*0530*/  FADD R5, R22, R5 ;  /* 0x0000000516057221 */ /* 0x001fca0000000000 */
[----:B------:R-:W0:Y:S01]  /*0540*/  SHFL.BFLY PT, R4, R5, 0x2, 0x1f ;  /* 0x0c401f0005047f89 */ /* 0x000e2200000e0000 */
[----:B------:R-:W-:Y:S01]  /*0550*/  LOP3.LUT P0, RZ, R2, 0x7, RZ, 0xc0, !PT ;  /* 0x0000000702ff7812 */ /* 0x000fe2000780c0ff */
[----:B0-----:R-:W-:-:S05]  /*0560*/  FADD R4, R5, R4 ;  /* 0x0000000405047221 */ /* 0x001fca0000000000 */
[----:B------:R-:W0:Y:S01]  /*0570*/  SHFL.BFLY PT, R7, R4, 0x1, 0x1f ;  /* 0x0c201f0004077f89 */ /* 0x000e2200000e0000 */
[----:B------:R-:W-:Y:S01]  /*0580*/  ISETP.LT.AND P0, PT, R2, 0x8, !P0 ;  /* 0x000000080200780c */ /* 0x000fe20004701270 */
[----:B0-----:R-:W-:-:S12]  /*0590*/  FADD R7, R4, R7 ;  /* 0x0000000704077221 */ /* 0x001fd80000000000 */
[----:B------:R-:W-:Y:S04]  /*05a0*/  @P0 STS [R2.X4], R7 ;  /* 0x0000000702000388 */ /* 0x000fe80000004800 */
[----:B------:R-:W-:Y:S06]  /*05b0*/  BAR.SYNC 0x0 ;  /* 0x0000000000007b1d */ /* 0x000fec0000000000 */
[----:B------:R-:W0:Y:S04]  /*05c0*/  LDS R6, [RZ] ;  /* 0x00000000ff067984 */ /* 0x000e280000000800 */
[----:B------:R-:W-:Y:S06]  /*05d0*/  BAR.SYNC 0x0 ;  /* 0x0000000000007b1d */ /* 0x000fec0000000000 */
[----:B------:R-:W-:Y:S01]  /*05e0*/  ISETP.NE.AND P0, PT, R23, RZ, PT ;  /* 0x000000ff1700720c */ /* 0x000fe20003f05270 */
[----:B0-----:R-:W-:Y:S04]  /*05f0*/  STS [RZ], R6 ;  /* 0x00000006ff007388 */ /* 0x001fe80000000800 */
[----:B------:R-:W-:Y:S06]  /*0600*/  BAR.SYNC 0x0 ;  /* 0x0000000000007b1d */ /* 0x000fec0000000000 */
[----:B------:R-:W0:Y:S01]  /*0610*/  LDS R9, [RZ] ;  /* 0x00000000ff097984 */ /* 0x000e220000000800 */
[----:B------:R-:W-:Y:S01]  /*0620*/  IMAD.WIDE R4, R0, R21, c[0x0][0x170] ;  /* 0x00005c0000047625 */ /* 0x000fe200078e0215 */
[----:B------:R-:W-:-:S05]  /*0630*/  MOV R11, 0x39e38e39 ;  /* 0x39e38e39000b7802 */ /* 0x000fca0000000f00 */
[----:B------:R-:W-:-:S06]  /*0640*/  FFMA R2, R6, R11, 9.9999997473787516356e-06 ;  /* 0x3727c5ac06027423 */ /* 0x000fcc000000000b */
[----:B------:R-:W1:Y:S01]  /*0650*/  MUFU.RSQ R2, R2 ;  /* 0x0000000200027308 */ /* 0x000e620000001400 */
[----:B------:R-:W-:Y:S02]  /*0660*/  UPLOP3.LUT UP0, UPT, UPT, UPT, UPT, 0x80, 0x0 ;  /* 0x000000000000789c */ /* 0x000fe40003f0f070 */
[----:B------:R-:W-:Y:S01]  /*0670*/  UMOV UR4, URZ ;  /* 0x0000003f00047c82 */ /* 0x000fe20008000000 */
[----:B01----:R0:W-:Y:S04]  /*0680*/  @!P0 STG.E [R4.64], R9 ;  /* 0x0000000904008986 */ /* 0x0031e8000c101906 */
.L_x_0:
[C---:B------:R-:W-:Y:S01]  /*0690*/  LOP3.LUT R27, R20.reuse, UR4, RZ, 0xfc, !PT ;  /* 0x00000004141b7c12 */ /* 0x040fe2000f8efcff */
[----:B------:R-:W-:Y:S01]  /*06a0*/  CS2R R12, SRZ ;  /* 0x00000000000c7805 */ /* 0x000fe2000001ff00 */
[----:B0-----:R-:W-:Y:S01]  /*06b0*/  IADD3 R4, P0, R20, UR4, RZ ;  /* 0x0000000414047c10 */ /* 0x001fe2000ff1e0ff */
[----:B------:R-:W-:Y:S01]  /*06c0*/  CS2R R14, SRZ ;  /* 0x00000000000e7805 */ /* 0x000fe2000001ff00 */
[----:B------:R-:W-:Y:S01]  /*06d0*/  LOP3.LUT R5, R3, UR4, RZ, 0xfc, !PT ;  /* 0x0000000403057c12 */ /* 0x000fe2000f8efcff */
[----:B------:R-:W-:Y:S01]  /*06e0*/  CS2R R8, SRZ ;  /* 0x0000000000087805 */ /* 0x000fe2000001ff00 */
[----:B------:R-:W-:Y:S01]  /*06f0*/  ISETP.GE.U32.AND P1, PT, R27, 0x900, PT ;  /* 0x000009001b00780c */ /* 0x000fe20003f26070 */
[----:B------:R-:W-:Y:S01]  /*0700*/  CS2R R10, SRZ ;  /* 0x00000000000a7805 */ /* 0x000fe2000001ff00 */
[----:B------:R-:W-:Y:S01]  /*0710*/  IADD3.X R7, RZ, RZ, RZ, P0, !PT ;  /* 0x000000ffff077210 */ /* 0x000fe200007fe4ff */
[----:B------:R-:W-:Y:S01]  /*0720*/  IMAD R5, R0, 0x900, R5 ;  /* 0x0000090000057824 */ /* 0x000fe200078e0205 */
[----:B------:R-:W-:-:S02]  /*0730*/  MOV R28, 0x4 ;  /* 0x00000004001c7802 */ /* 0x000fc40000000f00 */
[----:B------:R-:W-:-:S03]  /*0740*/  LEA R22, P0, R4, c[0x0][0x168], 0x2 ;  /* 0x00005a0004167a11 */ /* 0x000fc600078010ff */
[----:B------:R-:W-:Y:S01]  /*0750*/  IMAD.WIDE R24, R5, R28, c[0x0][0x160] ;  /* 0x0000580005187625 */ /* 0x000fe200078e021c */
[----:B------:R-:W-:-:S04]  /*0760*/  LEA.HI.X R23, R4, c[0x0][0x16c], R7, 0x2, P0 ;  /* 0x00005b0004177a11 */ /* 0x000fc800000f1407 */
[----:B------:R-:W2:Y:S01]  /*0770*/  @!P1 LDG.E.EF.128 R12, [R24.64] ;  /* 0x00000006180c9981 */ /* 0x000ea2000c0e1d00 */
[----:B------:R-:W-:-:S03]  /*0780*/  IMAD R21, R0, 0x900, R27 ;  /* 0x0000090000157824 */ /* 0x000fc600078e021b */
[----:B------:R0:W3:Y:S01]  /*0790*/  @!P1 LDG.E.EL.128 R8, [R22.64+0x10] ;  /* 0x0000100616089981 */ /* 0x0000e2000c2e1d00 */
[----:B------:R-:W-:Y:S01]  /*07a0*/  CS2R R4, SRZ ;  /* 0x0000000000047805 */ /* 0x000fe2000001ff00 */
[----:B------:R-:W-:Y:S01]  /*07b0*/  CS2R R6, SRZ ;  /* 0x0000000000067805 */ /* 0x000fe2000001ff00 */
[----:B------:R-:W-:Y:S01]  /*07c0*/  CS2R R16, SRZ ;  /* 0x0000000000107805 */ /* 0x000fe2000001ff00 */
[----:B------:R-:W-:Y:S01]  /*07d0*/  IMAD.WIDE.U32 R26, R27, R28, c[0x0][0x168] ;  /* 0x00005a001b1a7625 */ /* 0x000fe200078e001c */
[----:B------:R-:W-:-:S04]  /*07e0*/  CS2R R18, SRZ ;  /* 0x0000000000127805 */ /* 0x000fc8000001ff00 */
[----:B------:R-:W4:Y:S01]  /*07f0*/  @!P1 LDG.E.EL.128 R4, [R26.64] ;  /* 0x000000061a049981 */ /* 0x000f22000c2e1d00 */
[----:B0-----:R-:W-:-:S05]  /*0800*/  IMAD.WIDE R22, R21, R28, c[0x0][0x160] ;  /* 0x0000580015167625 */ /* 0x001fca00078e021c */
[----:B------:R0:W5:Y:S01]  /*0810*/  @!P1 LDG.E.EF.128 R16, [R22.64] ;  /* 0x0000000616109981 */ /* 0x000162000c0e1d00 */
[----:B------:R-:W-:Y:S01]  /*0820*/  PLOP3.LUT P0, PT, PT, PT, UP0, 0x80, 0x0 ;  /* 0x000000000000781c */ /* 0x000fe20003f0f008 */
[----:B------:R-:W-:Y:S02]  /*0830*/  UPLOP3.LUT UP0, UPT, UPT, UPT, UPT, 0x40, 0x0 ;  /* 0x000000000000789c */ /* 0x000fe40003f0e870 */
[----:B------:R-:W-:Y:S01]  /*0840*/  UMOV UR4, 0x800 ;  /* 0x0000080000047882 */ /* 0x000fe20000000000 */
[----:B--2---:R-:W-:Y:S02]  /*0850*/  SEL R25, R12, RZ, !P1 ;  /* 0x000000ff0c197207 */ /* 0x004fe40004800000 */
[----:B------:R-:W-:Y:S02]  /*0860*/  SEL R29, R14, RZ, !P1 ;  /* 0x000000ff0e1d7207 */ /* 0x000fe40004800000 */
[----:B---3--:R-:W-:Y:S02]  /*0870*/  SEL R8, R8, RZ, !P1 ;  /* 0x000000ff08087207 */ /* 0x008fe40004800000 */
[----:B------:R-:W-:Y:S01]  /*0880*/  SEL R10, R10, RZ, !P1 ;  /* 0x000000ff0a0a7207 */ /* 0x000fe20004800000 */
[----:B------:R-:W-:Y:S01]  /*0890*/  FMUL R12, R2, R25 ;  /* 0x00000019020c7220 */ /* 0x000fe20000400000 */
[----:B------:R-:W-:Y:S01]  /*08a0*/  SEL R13, R13, RZ, !P1 ;  /* 0x000000ff0d0d7207 */ /* 0x000fe20004800000 */
[----:B0-----:R-:W-:Y:S01]  /*08b0*/  FADD R23, R8, 1 ;  /* 0x3f80000008177421 */ /* 0x001fe20000000000 */
[----:B------:R-:W-:Y:S01]  /*08c0*/  SEL R9, R9, RZ, !P1 ;  /* 0x000000ff09097207 */ /* 0x000fe20004800000 */
[----:B------:R-:W-:Y:S01]  /*08d0*/  FMUL R14, R2, R29 ;  /* 0x0000001d020e7220 */ /* 0x000fe20000400000 */
[----:B------:R-:W-:Y:S01]  /*08e0*/  SEL R15, R15, RZ, !P1 ;  /* 0x000000ff0f0f7207 */ /* 0x000fe20004800000 */
[----:B------:R-:W-:Y:S01]  /*08f0*/  FADD R25, R10, 1 ;  /* 0x3f8000000a197421 */ /* 0x000fe20000000000 */
[----:B------:R-:W-:Y:S01]  /*0900*/  SEL R11, R11, RZ, !P1 ;  /* 0x000000ff0b0b7207 */ /* 0x000fe20004800000 */
[----:B------:R-:W-:Y:S01]  /*0910*/  FMUL R8, R12, R23 ;  /* 0x000000170c087220 */ /* 0x000fe20000400000 */
[----:B------:R-:W-:Y:S01]  /*0920*/  FMUL R13, R2, R13 ;  /* 0x0000000d020d7220 */ /* 0x000fe20000400000 */
[----:B------:R-:W-:Y:S01]  /*0930*/  FADD R22, R9, 1 ;  /* 0x3f80000009167421 */ /* 0x000fe20000000000 */
[----:B------:R-:W-:Y:S01]  /*0940*/  FMUL R10, R14, R25 ;  /* 0x000000190e0a7220 */ /* 0x000fe20000400000 */
[----:B----4-:R-:W-:Y:S01]  /*0950*/  SEL R4, R4, RZ, !P1 ;  /* 0x000000ff04047207 */ /* 0x010fe20004800000 */
[----:B------:R-:W-:Y:S01]  /*0960*/  FMUL R15, R2, R15 ;  /* 0x0000000f020f7220 */ /* 0x000fe20000400000 */
[----:B------:R-:W-:Y:S01]  /*0970*/  SEL R12, R5, RZ, !P1 ;  /* 0x000000ff050c7207 */ /* 0x000fe20004800000 */
[----:B------:R-:W-:Y:S01]  /*0980*/  FADD R24, R11, 1 ;  /* 0x3f8000000b187421 */ /* 0x000fe20000000000 */
[----:B------:R-:W-:-:S02]  /*0990*/  SEL R6, R6, RZ, !P1 ;  /* 0x000000ff06067207 */ /* 0x000fc40004800000 */
[----:B------:R-:W-:Y:S02]  /*09a0*/  SEL R14, R7, RZ, !P1 ;  /* 0x000000ff070e7207 */ /* 0x000fe40004800000 */
[----:B-----5:R-:W-:Y:S02]  /*09b0*/  SEL R5, R16, RZ, !P1 ;  /* 0x000000ff10057207 */ /* 0x020fe40004800000 */
[----:B------:R-:W-:Y:S02]  /*09c0*/  SEL R17, R17, RZ, !P1 ;  /* 0x000000ff11117207 */ /* 0x000fe40004800000 */
[----:B------:R-:W-:Y:S01]  /*09d0*/  SEL R7, R18, RZ, !P1 ;  /* 0x000000ff12077207 */ /* 0x000fe20004800000 */
[----:B------:R-:W-:Y:S01]  /*09e0*/  FMUL R9, R13, R22 ;  /* 0x000000160d097220 */ /* 0x000fe20000400000 */
[----:B------:R-:W-:Y:S01]  /*09f0*/  SEL R19, R19, RZ, !P1 ;  /* 0x000000ff13137207 */ /* 0x000fe20004800000 */
[----:B------:R-:W-:Y:S01]  /*0a00*/  FMUL R11, R15, R24 ;  /* 0x000000180f0b7220 */ /* 0x000fe20000400000 */
[----:B------:R-:W-:Y:S01]  /*0a10*/  FADD R13, R4, 1 ;  /* 0x3f800000040d7421 */ /* 0x000fe20000000000 */
[----:B------:R-:W-:Y:S01]  /*0a20*/  FADD R15, R6, 1 ;  /* 0x3f800000060f7421 */ /* 0x000fe20000000000 */
[----:B------:R-:W-:Y:S01]  /*0a30*/  FMUL R4, R2, R5 ;  /* 0x0000000502047220 */ /* 0x000fe20000400000 */
[----:B------:R-:W-:Y:S01]  /*0a40*/  FADD R12, R12, 1 ;  /* 0x3f8000000c0c7421 */ /* 0x000fe20000000000 */
[C---:B------:R-:W-:Y:S01]  /*0a50*/  FMUL R5, R2.reuse, R17 ;  /* 0x0000001102057220 */ /* 0x040fe20000400000 */
[----:B------:R-:W-:Y:S01]  /*0a60*/  FMUL R6, R2, R7 ;  /* 0x0000000702067220 */ /* 0x000fe20000400000 */
[----:B------:R-:W-:Y:S01]  /*0a70*/  FADD R14, R14, 1 ;  /* 0x3f8000000e0e7421 */ /* 0x000fe20000000000 */
[----:B------:R-:W-:Y:S01]  /*0a80*/  FMUL R7, R2, R19 ;  /* 0x0000001302077220 */ /* 0x000fe20000400000 */
[----:B------:R-:W-:Y:S01]  /*0a90*/  FMUL R4, R4, R13 ;  /* 0x0000000d04047220 */ /* 0x000fe20000400000 */
[----:B------:R-:W-:Y:S01]  /*0aa0*/  FMUL R5, R5, R12 ;  /* 0x0000000c05057220 */ /* 0x000fe20000400000 */
[----:B------:R-:W-:Y:S01]  /*0ab0*/  FMUL R15, R6, R15 ;  /* 0x0000000f060f7220 */ /* 0x000fe20000400000 */
[----:B------:R-:W-:Y:S01]  /*0ac0*/  FMUL R14, R7, R14 ;  /* 0x0000000e070e7220 */ /* 0x000fe20000400000 */
[----:B------:R-:W-:-:S02]  /*0ad0*/  MOV R12, 0x2 ;  /* 0x00000002000c7802 */ /* 0x000fc40000000f00 */
[----:B------:R-:W-:Y:S02]  /*0ae0*/  F2FP.BF16.F32.PACK_AB R6, R9, R8 ;  /* 0x000000080906723e */ /* 0x000fe400000010ff */
[----:B------:R-:W-:Y:S01]  /*0af0*/  F2FP.BF16.F32.PACK_AB R4, R5, R4 ;  /* 0x000000040504723e */ /* 0x000fe200000010ff */
[----:B------:R-:W-:Y:S01]  /*0b00*/  IMAD.WIDE R8, R21, R12, c[0x0][0x178] ;  /* 0x00005e0015087625 */ /* 0x000fe200078e020c */
[----:B------:R-:W-:Y:S02]  /*0b10*/  F2FP.BF16.F32.PACK_AB R7, R11, R10 ;  /* 0x0000000a0b07723e */ /* 0x000fe400000010ff */
[----:B------:R-:W-:-:S05]  /*0b20*/  F2FP.BF16.F32.PACK_AB R5, R14, R15 ;  /* 0x0000000f0e05723e */ /* 0x000fca00000010ff */
[----:B------:R0:W-:Y:S01]  /*0b30*/  @!P1 STG.E.128 [R8.64], R4 ;  /* 0x0000000408009986 */ /* 0x0001e2000c101d06 */
[----:B------:R-:W-:Y:S05]  /*0b40*/  @P0 BRA `(.L_x_0) ;  /* 0xfffffb4000000947 */ /* 0x000fea000383ffff */
[----:B------:R-:W-:Y:S05]  /*0b50*/  EXIT ;  /* 0x000000000000794d */ /* 0x000fea0003800000 */
.L_x_1:
[----:B------:R-:W-:-:S00]  /*0b60*/  BRA `(.L_x_1) ;  /* 0xfffffff000007947 */ /* 0x000fc0000383ffff */
[----:B------:R-:W-:-:S00]  /*0b70*/  NOP ;  /* 0x0000000000007918 */ /* 0x000fc00000000000 */
        /* <DEDUP_REMOVED lines=8> */
.L_x_2:


//--------------------- .nv.global.init           --------------------------
	.section	.nv.global.init,"aw",@progbits
.nv.global.init:
	.type		_$_str,@object
	.size		_$_str,(.L_0 - _$_str)
_$_str:
        /*0000*/ 	.byte	0x5f, 0x5f, 0x43, 0x55, 0x44, 0x41, 0x5f, 0x46, 0x54, 0x5a, 0x00
.L_0:


//--------------------- .nv.shared.triton__0d1d2d3d4de5de --------------------------
	.section	.nv.shared.triton__0d1d2d3d4de5de,"aw",@nobits
	.align	16
